//
// Generated by NVIDIA NVVM Compiler
//
// Compiler Build ID: CL-36424714
// Cuda compilation tools, release 13.0, V13.0.88
// Based on NVVM 20.0.0
//

.version 9.0
.target sm_100
.address_size 64

	// .globl	_Z17test_gpu_registerPjj
.global .align 4 .u32 d_tmp;
.global .align 8 .b8 packed_array[1024];

.visible .entry _Z17test_gpu_registerPjj(
	.param .u64 .ptr .align 1 _Z17test_gpu_registerPjj_param_0,
	.param .u32 _Z17test_gpu_registerPjj_param_1
)
{


	ret;

}
	// .globl	_Z13test_gpu_gmemPjj
.visible .entry _Z13test_gpu_gmemPjj(
	.param .u64 .ptr .align 1 _Z13test_gpu_gmemPjj_param_0,
	.param .u32 _Z13test_gpu_gmemPjj_param_1
)
{


	ret;

}


// ===== COMPILED SASS (sm_100) =====

	.target	sm_100

	.elftype	@"ET_EXEC"


//--------------------- .note.nv.tkinfo           --------------------------
	.section	.note.nv.tkinfo,"",@"SHT_NOTE"
	.sectionflags	@"SHF_NOTE_NV_TKINFO"
	.tkinfo
        /*0018*/ 	.word	0x00000002
        /*0030*/ 	.string	""
        /*0030*/ 	.string	"ptxas"
        /*0030*/ 	.string	"Cuda compilation tools, release 13.0, V13.0.88"
        /*0030*/ 	.string	"Build cuda_13.0.r13.0/compiler.36424714_0"
        /*0030*/ 	.string	"-arch sm_100 -m 64 "



//--------------------- .note.nv.cuinfo           --------------------------
	.section	.note.nv.cuinfo,"",@"SHT_NOTE"
	.sectionflags	@"SHF_NOTE_NV_CUINFO"
        /*0018*/ 	.short	0x0002
        /*001a*/ 	.short	0x0064
        /*001c*/ 	.short	0x0082
	.zero		2


//--------------------- .nv.info                  --------------------------
	.section	.nv.info,"",@"SHT_CUDA_INFO"
	.align	4


	//----- nvinfo : EIATTR_REGCOUNT
	.align		4
        /*0000*/ 	.byte	0x04, 0x2f
        /*0002*/ 	.short	(.L_3 - .L_2)
	.align		4
.L_2:
        /*0004*/ 	.word	index@(_Z17test_gpu_registerPjj)
        /*0008*/ 	.word	0x00000004


	//----- nvinfo : EIATTR_FRAME_SIZE
	.align		4
.L_3:
        /*000c*/ 	.byte	0x04, 0x11
        /*000e*/ 	.short	(.L_5 - .L_4)
	.align		4
.L_4:
        /*0010*/ 	.word	index@(_Z17test_gpu_registerPjj)
        /*0014*/ 	.word	0x00000000


	//----- nvinfo : EIATTR_REGCOUNT
	.align		4
.L_5:
        /*0018*/ 	.byte	0x04, 0x2f
        /*001a*/ 	.short	(.L_7 - .L_6)
	.align		4
.L_6:
        /*001c*/ 	.word	index@(_Z13test_gpu_gmemPjj)
        /*0020*/ 	.word	0x00000004


	//----- nvinfo : EIATTR_FRAME_SIZE
	.align		4
.L_7:
        /*0024*/ 	.byte	0x04, 0x11
        /*0026*/ 	.short	(.L_9 - .L_8)
	.align		4
.L_8:
        /*0028*/ 	.word	index@(_Z13test_gpu_gmemPjj)
        /*002c*/ 	.word	0x00000000


	//----- nvinfo : EIATTR_MIN_STACK_SIZE
	.align		4
.L_9:
        /*0030*/ 	.byte	0x04, 0x12
        /*0032*/ 	.short	(.L_11 - .L_10)
	.align		4
.L_10:
        /*0034*/ 	.word	index@(_Z13test_gpu_gmemPjj)
        /*0038*/ 	.word	0x00000000


	//----- nvinfo : EIATTR_MIN_STACK_SIZE
	.align		4
.L_11:
        /*003c*/ 	.byte	0x04, 0x12
        /*003e*/ 	.short	(.L_13 - .L_12)
	.align		4
.L_12:
        /*0040*/ 	.word	index@(_Z17test_gpu_registerPjj)
        /*0044*/ 	.word	0x00000000
.L_13:


//--------------------- .nv.compat                --------------------------
	.section	.nv.compat,"",@"SHT_CUDA_COMPAT_INFO"
	.align	4
        /*0000*/ 	.byte	0x02, 0x09, 0x00, 0x00, 0x02, 0x02, 0x01, 0x00, 0x02, 0x05, 0x05, 0x00, 0x03, 0x07, 0x01, 0x01
        /*0010*/ 	.byte	0x02, 0x03, 0x00, 0x00, 0x02, 0x06, 0x01, 0x00, 0x04, 0x0b, 0x08, 0x00, 0x09, 0x00, 0x00, 0x00
        /*0020*/ 	.byte	0x00, 0x00, 0x00, 0x00


//--------------------- .nv.info._Z13test_gpu_gmemPjj --------------------------
	.section	.nv.info._Z13test_gpu_gmemPjj,"",@"SHT_CUDA_INFO"
	.sectionflags	@""
	.align	4


	//----- nvinfo : EIATTR_CUDA_API_VERSION
	.align		4
        /*0000*/ 	.byte	0x04, 0x37
        /*0002*/ 	.short	(.L_15 - .L_14)
.L_14:
        /*0004*/ 	.word	0x00000082


	//----- nvinfo : EIATTR_KPARAM_INFO
	.align		4
.L_15:
        /*0008*/ 	.byte	0x04, 0x17
        /*000a*/ 	.short	(.L_17 - .L_16)
.L_16:
        /*000c*/ 	.word	0x00000000
        /*0010*/ 	.short	0x0001
        /*0012*/ 	.short	0x0008
        /*0014*/ 	.byte	0x00, 0xf0, 0x11, 0x00


	//----- nvinfo : EIATTR_KPARAM_INFO
	.align		4
.L_17:
        /*0018*/ 	.byte	0x04, 0x17
        /*001a*/ 	.short	(.L_19 - .L_18)
.L_18:
        /*001c*/ 	.word	0x00000000
        /*0020*/ 	.short	0x0000
        /*0022*/ 	.short	0x0000
        /*0024*/ 	.byte	0x00, 0xf5, 0x21, 0x00


	//----- nvinfo : EIATTR_SPARSE_MMA_MASK
	.align		4
.L_19:
        /*0028*/ 	.byte	0x03, 0x50
        /*002a*/ 	.short	0x0000


	//----- nvinfo : EIATTR_MAXREG_COUNT
	.align		4
        /*002c*/ 	.byte	0x03, 0x1b
        /*002e*/ 	.short	0x00ff


	//----- nvinfo : EIATTR_MERCURY_ISA_VERSION
	.align		4
        /*0030*/ 	.byte	0x03, 0x5f
        /*0032*/ 	.short	0x0101


	//----- nvinfo : EIATTR_VRC_CTA_INIT_COUNT
	.align		4
        /*0034*/ 	.byte	0x02, 0x4a
	.zero		1
	.zero		1


	//----- nvinfo : EIATTR_EXIT_INSTR_OFFSETS
	.align		4
        /*0038*/ 	.byte	0x04, 0x1c
        /*003a*/ 	.short	(.L_21 - .L_20)


	//   ....[0]....
.L_20:
        /*003c*/ 	.word	0x00000010


	//----- nvinfo : EIATTR_CBANK_PARAM_SIZE
	.align		4
.L_21:
        /*0040*/ 	.byte	0x03, 0x19
        /*0042*/ 	.short	0x000c


	//----- nvinfo : EIATTR_PARAM_CBANK
	.align		4
        /*0044*/ 	.byte	0x04, 0x0a
        /*0046*/ 	.short	(.L_23 - .L_22)
	.align		4
.L_22:
        /*0048*/ 	.word	index@(.nv.constant0._Z13test_gpu_gmemPjj)
        /*004c*/ 	.short	0x0380
        /*004e*/ 	.short	0x000c


	//----- nvinfo : EIATTR_SW_WAR
	.align		4
.L_23:
        /*0050*/ 	.byte	0x04, 0x36
        /*0052*/ 	.short	(.L_25 - .L_24)
.L_24:
        /*0054*/ 	.word	0x00000008
.L_25:


//--------------------- .nv.info._Z17test_gpu_registerPjj --------------------------
	.section	.nv.info._Z17test_gpu_registerPjj,"",@"SHT_CUDA_INFO"
	.sectionflags	@""
	.align	4


	//----- nvinfo : EIATTR_CUDA_API_VERSION
	.align		4
        /*0000*/ 	.byte	0x04, 0x37
        /*0002*/ 	.short	(.L_27 - .L_26)
.L_26:
        /*0004*/ 	.word	0x00000082


	//----- nvinfo : EIATTR_KPARAM_INFO
	.align		4
.L_27:
        /*0008*/ 	.byte	0x04, 0x17
        /*000a*/ 	.short	(.L_29 - .L_28)
.L_28:
        /*000c*/ 	.word	0x00000000
        /*0010*/ 	.short	0x0001
        /*0012*/ 	.short	0x0008
        /*0014*/ 	.byte	0x00, 0xf0, 0x11, 0x00


	//----- nvinfo : EIATTR_KPARAM_INFO
	.align		4
.L_29:
        /*0018*/ 	.byte	0x04, 0x17
        /*001a*/ 	.short	(.L_31 - .L_30)
.L_30:
        /*001c*/ 	.word	0x00000000
        /*0020*/ 	.short	0x0000
        /*0022*/ 	.short	0x0000
        /*0024*/ 	.byte	0x00, 0xf5, 0x21, 0x00


	//----- nvinfo : EIATTR_SPARSE_MMA_MASK
	.align		4
.L_31:
        /*0028*/ 	.byte	0x03, 0x50
        /*002a*/ 	.short	0x0000


	//----- nvinfo : EIATTR_MAXREG_COUNT
	.align		4
        /*002c*/ 	.byte	0x03, 0x1b
        /*002e*/ 	.short	0x00ff


	//----- nvinfo : EIATTR_MERCURY_ISA_VERSION
	.align		4
        /*0030*/ 	.byte	0x03, 0x5f
        /*0032*/ 	.short	0x0101


	//----- nvinfo : EIATTR_VRC_CTA_INIT_COUNT
	.align		4
        /*0034*/ 	.byte	0x02, 0x4a
	.zero		1
	.zero		1


	//----- nvinfo : EIATTR_EXIT_INSTR_OFFSETS
	.align		4
        /*0038*/ 	.byte	0x04, 0x1c
        /*003a*/ 	.short	(.L_33 - .L_32)


	//   ....[0]....
.L_32:
        /*003c*/ 	.word	0x00000010


	//----- nvinfo : EIATTR_CBANK_PARAM_SIZE
	.align		4
.L_33:
        /*0040*/ 	.byte	0x03, 0x19
        /*0042*/ 	.short	0x000c


	//----- nvinfo : EIATTR_PARAM_CBANK
	.align		4
        /*0044*/ 	.byte	0x04, 0x0a
        /*0046*/ 	.short	(.L_35 - .L_34)
	.align		4
.L_34:
        /*0048*/ 	.word	index@(.nv.constant0._Z17test_gpu_registerPjj)
        /*004c*/ 	.short	0x0380
        /*004e*/ 	.short	0x000c


	//----- nvinfo : EIATTR_SW_WAR
	.align		4
.L_35:
        /*0050*/ 	.byte	0x04, 0x36
        /*0052*/ 	.short	(.L_37 - .L_36)
.L_36:
        /*0054*/ 	.word	0x00000008
.L_37:


//--------------------- .nv.callgraph             --------------------------
	.section	.nv.callgraph,"",@"SHT_CUDA_CALLGRAPH"
	.align	4
	.sectionentsize	8
	.align		4
        /*0000*/ 	.word	0x00000000
	.align		4
        /*0004*/ 	.word	0xffffffff
	.align		4
        /*0008*/ 	.word	0x00000000
	.align		4
        /*000c*/ 	.word	0xfffffffe
	.align		4
        /*0010*/ 	.word	0x00000000
	.align		4
        /*0014*/ 	.word	0xfffffffd
	.align		4
        /*0018*/ 	.word	0x00000000
	.align		4
        /*001c*/ 	.word	0xfffffffc


//--------------------- .nv.constant4             --------------------------
	.section	.nv.constant4,"a",@progbits
	.align	8
	.align		8
.nv.constant4:
        /*0000*/ 	.dword	d_tmp
	.align		8
        /*0008*/ 	.dword	packed_array


//--------------------- .text._Z13test_gpu_gmemPjj --------------------------
	.section	.text._Z13test_gpu_gmemPjj,"ax",@progbits
	.align	128
        .global         _Z13test_gpu_gmemPjj
        .type           _Z13test_gpu_gmemPjj,@function
        .size           _Z13test_gpu_gmemPjj,(.L_x_2 - _Z13test_gpu_gmemPjj)
        .other          _Z13test_gpu_gmemPjj,@"STO_CUDA_ENTRY STV_DEFAULT"
_Z13test_gpu_gmemPjj:
.text._Z13test_gpu_gmemPjj:
[----:B------:R-:W-:Y:S01]  /*0000*/  LDC R1, c[0x0][0x37c] ;  /* 0x0000df00ff017b82 */ /* 0x000fe20000000800 */
[----:B------:R-:W-:Y:S05]  /*0010*/  EXIT ;  /* 0x000000000000794d */ /* 0x000fea0003800000 */
.L_x_0:
[----:B------:R-:W-:-:S00]  /*0020*/  BRA `(.L_x_0) ;  /* 0xfffffffc00fc7947 */ /* 0x000fc0000383ffff */
[----:B------:R-:W-:-:S00]  /*0030*/  NOP ;  /* 0x0000000000007918 */ /* 0x000fc00000000000 */
        /* <DEDUP_REMOVED lines=12> */
.L_x_2:


//--------------------- .text._Z17test_gpu_registerPjj --------------------------
	.section	.text._Z17test_gpu_registerPjj,"ax",@progbits
	.align	128
        .global         _Z17test_gpu_registerPjj
        .type           _Z17test_gpu_registerPjj,@function
        .size           _Z17test_gpu_registerPjj,(.L_x_3 - _Z17test_gpu_registerPjj)
        .other          _Z17test_gpu_registerPjj,@"STO_CUDA_ENTRY STV_DEFAULT"
_Z17test_gpu_registerPjj:
.text._Z17test_gpu_registerPjj:
[----:B------:R-:W-:Y:S01]  /*0000*/  LDC R1, c[0x0][0x37c] ;  /* 0x0000df00ff017b82 */ /* 0x000fe20000000800 */
[----:B------:R-:W-:Y:S05]  /*0010*/  EXIT ;  /* 0x000000000000794d */ /* 0x000fea0003800000 */
.L_x_1:
        /* <DEDUP_REMOVED lines=14> */
.L_x_3:


//--------------------- .nv.shared.reserved.0     --------------------------
	.section	.nv.shared.reserved.0,"aw",@nobits
	.weak		__nv_reservedSMEM_offset_0_alias
	.size		__nv_reservedSMEM_offset_0_alias, 0, 64
	.other		__nv_reservedSMEM_offset_0_alias,@"STO_CUDA_RESERVED_SHARED STV_DEFAULT"
__nv_reservedSMEM_offset_0_alias:
	.zero		0
	.zero		64


//--------------------- .nv.global                --------------------------
	.section	.nv.global,"aw",@nobits
	.align	8
.nv.global:
	.type		packed_array,@object
	.size		packed_array,(d_tmp - packed_array)
packed_array:
	.zero		1024
	.type		d_tmp,@object
	.size		d_tmp,(.L_0 - d_tmp)
d_tmp:
	.zero		4
.L_0:


//--------------------- .nv.constant0._Z13test_gpu_gmemPjj --------------------------
	.section	.nv.constant0._Z13test_gpu_gmemPjj,"a",@progbits
	.sectionflags	@""
	.align	4
.nv.constant0._Z13test_gpu_gmemPjj:
	.zero		908


//--------------------- .nv.constant0._Z17test_gpu_registerPjj --------------------------
	.section	.nv.constant0._Z17test_gpu_registerPjj,"a",@progbits
	.sectionflags	@""
	.align	4
.nv.constant0._Z17test_gpu_registerPjj:
	.zero		908


//--------------------- SYMBOLS --------------------------

	.type		.nv.reservedSmem.offset0,@object
	.size		.nv.reservedSmem.offset0,0x4
